//
// Generated by NVIDIA NVVM Compiler
//
// Compiler Build ID: CL-36424714
// Cuda compilation tools, release 13.0, V13.0.88
// Based on NVVM 20.0.0
//

.version 9.0
.target sm_100
.address_size 64

	// .globl	_Z11addWithCudaPiS_S_

.visible .entry _Z11addWithCudaPiS_S_(
	.param .u64 .ptr .align 1 _Z11addWithCudaPiS_S__param_0,
	.param .u64 .ptr .align 1 _Z11addWithCudaPiS_S__param_1,
	.param .u64 .ptr .align 1 _Z11addWithCudaPiS_S__param_2
)
{
	.reg .b32 	%r<14>;
	.reg .b64 	%rd<11>;

	ld.param.u64 	%rd1, [_Z11addWithCudaPiS_S__param_0];
	ld.param.u64 	%rd2, [_Z11addWithCudaPiS_S__param_1];
	ld.param.u64 	%rd3, [_Z11addWithCudaPiS_S__param_2];
	cvta.to.global.u64 	%rd4, %rd3;
	cvta.to.global.u64 	%rd5, %rd2;
	cvta.to.global.u64 	%rd6, %rd1;
	mov.u32 	%r1, %ctaid.x;
	mov.u32 	%r2, %ctaid.y;
	mov.u32 	%r3, %nctaid.x;
	mad.lo.s32 	%r4, %r2, %r3, %r1;
	mov.u32 	%r5, %tid.x;
	mov.u32 	%r6, %tid.y;
	mov.u32 	%r7, %ntid.x;
	mov.u32 	%r8, %ntid.y;
	mad.lo.s32 	%r9, %r4, %r8, %r6;
	mad.lo.s32 	%r10, %r9, %r7, %r5;
	mul.wide.s32 	%rd7, %r10, 4;
	add.s64 	%rd8, %rd6, %rd7;
	ld.global.u32 	%r11, [%rd8];
	add.s64 	%rd9, %rd5, %rd7;
	ld.global.u32 	%r12, [%rd9];
	add.s32 	%r13, %r12, %r11;
	add.s64 	%rd10, %rd4, %rd7;
	st.global.u32 	[%rd10], %r13;
	ret;

}


// ===== COMPILED SASS (sm_100) =====

	.target	sm_100

	.elftype	@"ET_EXEC"


//--------------------- .note.nv.tkinfo           --------------------------
	.section	.note.nv.tkinfo,"",@"SHT_NOTE"
	.sectionflags	@"SHF_NOTE_NV_TKINFO"
	.tkinfo
        /*0018*/ 	.word	0x00000002
        /*0030*/ 	.string	""
        /*0030*/ 	.string	"ptxas"
        /*0030*/ 	.string	"Cuda compilation tools, release 13.0, V13.0.88"
        /*0030*/ 	.string	"Build cuda_13.0.r13.0/compiler.36424714_0"
        /*0030*/ 	.string	"-arch sm_100 -m 64 "



//--------------------- .note.nv.cuinfo           --------------------------
	.section	.note.nv.cuinfo,"",@"SHT_NOTE"
	.sectionflags	@"SHF_NOTE_NV_CUINFO"
        /*0018*/ 	.short	0x0002
        /*001a*/ 	.short	0x0064
        /*001c*/ 	.short	0x0082
	.zero		2


//--------------------- .nv.info                  --------------------------
	.section	.nv.info,"",@"SHT_CUDA_INFO"
	.align	4


	//----- nvinfo : EIATTR_REGCOUNT
	.align		4
        /*0000*/ 	.byte	0x04, 0x2f
        /*0002*/ 	.short	(.L_1 - .L_0)
	.align		4
.L_0:
        /*0004*/ 	.word	index@(_Z11addWithCudaPiS_S_)
        /*0008*/ 	.word	0x0000000c


	//----- nvinfo : EIATTR_FRAME_SIZE
	.align		4
.L_1:
        /*000c*/ 	.byte	0x04, 0x11
        /*000e*/ 	.short	(.L_3 - .L_2)
	.align		4
.L_2:
        /*0010*/ 	.word	index@(_Z11addWithCudaPiS_S_)
        /*0014*/ 	.word	0x00000000


	//----- nvinfo : EIATTR_MIN_STACK_SIZE
	.align		4
.L_3:
        /*0018*/ 	.byte	0x04, 0x12
        /*001a*/ 	.short	(.L_5 - .L_4)
	.align		4
.L_4:
        /*001c*/ 	.word	index@(_Z11addWithCudaPiS_S_)
        /*0020*/ 	.word	0x00000000
.L_5:


//--------------------- .nv.compat                --------------------------
	.section	.nv.compat,"",@"SHT_CUDA_COMPAT_INFO"
	.align	4
        /*0000*/ 	.byte	0x02, 0x09, 0x00, 0x00, 0x02, 0x02, 0x01, 0x00, 0x02, 0x05, 0x05, 0x00, 0x03, 0x07, 0x01, 0x01
        /*0010*/ 	.byte	0x02, 0x03, 0x00, 0x00, 0x02, 0x06, 0x01, 0x00, 0x04, 0x0b, 0x08, 0x00, 0x09, 0x00, 0x00, 0x00
        /*0020*/ 	.byte	0x00, 0x00, 0x00, 0x00


//--------------------- .nv.info._Z11addWithCudaPiS_S_ --------------------------
	.section	.nv.info._Z11addWithCudaPiS_S_,"",@"SHT_CUDA_INFO"
	.sectionflags	@""
	.align	4


	//----- nvinfo : EIATTR_CUDA_API_VERSION
	.align		4
        /*0000*/ 	.byte	0x04, 0x37
        /*0002*/ 	.short	(.L_7 - .L_6)
.L_6:
        /*0004*/ 	.word	0x00000082


	//----- nvinfo : EIATTR_KPARAM_INFO
	.align		4
.L_7:
        /*0008*/ 	.byte	0x04, 0x17
        /*000a*/ 	.short	(.L_9 - .L_8)
.L_8:
        /*000c*/ 	.word	0x00000000
        /*0010*/ 	.short	0x0002
        /*0012*/ 	.short	0x0010
        /*0014*/ 	.byte	0x00, 0xf5, 0x21, 0x00


	//----- nvinfo : EIATTR_KPARAM_INFO
	.align		4
.L_9:
        /*0018*/ 	.byte	0x04, 0x17
        /*001a*/ 	.short	(.L_11 - .L_10)
.L_10:
        /*001c*/ 	.word	0x00000000
        /*0020*/ 	.short	0x0001
        /*0022*/ 	.short	0x0008
        /*0024*/ 	.byte	0x00, 0xf5, 0x21, 0x00


	//----- nvinfo : EIATTR_KPARAM_INFO
	.align		4
.L_11:
        /*0028*/ 	.byte	0x04, 0x17
        /*002a*/ 	.short	(.L_13 - .L_12)
.L_12:
        /*002c*/ 	.word	0x00000000
        /*0030*/ 	.short	0x0000
        /*0032*/ 	.short	0x0000
        /*0034*/ 	.byte	0x00, 0xf5, 0x21, 0x00


	//----- nvinfo : EIATTR_SPARSE_MMA_MASK
	.align		4
.L_13:
        /*0038*/ 	.byte	0x03, 0x50
        /*003a*/ 	.short	0x0000


	//----- nvinfo : EIATTR_MAXREG_COUNT
	.align		4
        /*003c*/ 	.byte	0x03, 0x1b
        /*003e*/ 	.short	0x00ff


	//----- nvinfo : EIATTR_MERCURY_ISA_VERSION
	.align		4
        /*0040*/ 	.byte	0x03, 0x5f
        /*0042*/ 	.short	0x0101


	//----- nvinfo : EIATTR_VRC_CTA_INIT_COUNT
	.align		4
        /*0044*/ 	.byte	0x02, 0x4a
	.zero		1
	.zero		1


	//----- nvinfo : EIATTR_EXIT_INSTR_OFFSETS
	.align		4
        /*0048*/ 	.byte	0x04, 0x1c
        /*004a*/ 	.short	(.L_15 - .L_14)


	//   ....[0]....
.L_14:
        /*004c*/ 	.word	0x00000160


	//----- nvinfo : EIATTR_CBANK_PARAM_SIZE
	.align		4
.L_15:
        /*0050*/ 	.byte	0x03, 0x19
        /*0052*/ 	.short	0x0018


	//----- nvinfo : EIATTR_PARAM_CBANK
	.align		4
        /*0054*/ 	.byte	0x04, 0x0a
        /*0056*/ 	.short	(.L_17 - .L_16)
	.align		4
.L_16:
        /*0058*/ 	.word	index@(.nv.constant0._Z11addWithCudaPiS_S_)
        /*005c*/ 	.short	0x0380
        /*005e*/ 	.short	0x0018


	//----- nvinfo : EIATTR_SW_WAR
	.align		4
.L_17:
        /*0060*/ 	.byte	0x04, 0x36
        /*0062*/ 	.short	(.L_19 - .L_18)
.L_18:
        /*0064*/ 	.word	0x00000008
.L_19:


//--------------------- .nv.callgraph             --------------------------
	.section	.nv.callgraph,"",@"SHT_CUDA_CALLGRAPH"
	.align	4
	.sectionentsize	8
	.align		4
        /*0000*/ 	.word	0x00000000
	.align		4
        /*0004*/ 	.word	0xffffffff
	.align		4
        /*0008*/ 	.word	0x00000000
	.align		4
        /*000c*/ 	.word	0xfffffffe
	.align		4
        /*0010*/ 	.word	0x00000000
	.align		4
        /*0014*/ 	.word	0xfffffffd
	.align		4
        /*0018*/ 	.word	0x00000000
	.align		4
        /*001c*/ 	.word	0xfffffffc


//--------------------- .text._Z11addWithCudaPiS_S_ --------------------------
	.section	.text._Z11addWithCudaPiS_S_,"ax",@progbits
	.align	128
        .global         _Z11addWithCudaPiS_S_
        .type           _Z11addWithCudaPiS_S_,@function
        .size           _Z11addWithCudaPiS_S_,(.L_x_1 - _Z11addWithCudaPiS_S_)
        .other          _Z11addWithCudaPiS_S_,@"STO_CUDA_ENTRY STV_DEFAULT"
_Z11addWithCudaPiS_S_:
.text._Z11addWithCudaPiS_S_:
[----:B------:R-:W-:Y:S01]  /*0000*/  LDC R1, c[0x0][0x37c] ;  /* 0x0000df00ff017b82 */ /* 0x000fe20000000800 */
[----:B------:R-:W0:Y:S07]  /*0010*/  S2R R0, SR_TID.Y ;  /* 0x0000000000007919 */ /* 0x000e2e0000002200 */
[----:B------:R-:W-:Y:S01]  /*0020*/  S2UR UR4, SR_CTAID.X ;  /* 0x00000000000479c3 */ /* 0x000fe20000002500 */
[----:B------:R-:W1:Y:S01]  /*0030*/  LDCU UR6, c[0x0][0x370] ;  /* 0x00006e00ff0677ac */ /* 0x000e620008000800 */
[----:B------:R-:W2:Y:S01]  /*0040*/  S2R R9, SR_TID.X ;  /* 0x0000000000097919 */ /* 0x000ea20000002100 */
[----:B------:R-:W2:Y:S05]  /*0050*/  LDCU UR8, c[0x0][0x360] ;  /* 0x00006c00ff0877ac */ /* 0x000eaa0008000800 */
[----:B------:R-:W1:Y:S08]  /*0060*/  S2UR UR5, SR_CTAID.Y ;  /* 0x00000000000579c3 */ /* 0x000e700000002600 */
[----:B------:R-:W0:Y:S08]  /*0070*/  LDC R7, c[0x0][0x364] ;  /* 0x0000d900ff077b82 */ /* 0x000e300000000800 */
[----:B------:R-:W3:Y:S08]  /*0080*/  LDC.64 R2, c[0x0][0x380] ;  /* 0x0000e000ff027b82 */ /* 0x000ef00000000a00 */
[----:B------:R-:W4:Y:S01]  /*0090*/  LDC.64 R4, c[0x0][0x388] ;  /* 0x0000e200ff047b82 */ /* 0x000f220000000a00 */
[----:B-1----:R-:W-:Y:S01]  /*00a0*/  UIMAD UR4, UR5, UR6, UR4 ;  /* 0x00000006050472a4 */ /* 0x002fe2000f8e0204 */
[----:B------:R-:W1:Y:S05]  /*00b0*/  LDCU.64 UR6, c[0x0][0x358] ;  /* 0x00006b00ff0677ac */ /* 0x000e6a0008000a00 */
[----:B0-----:R-:W-:-:S02]  /*00c0*/  IMAD R0, R7, UR4, R0 ;  /* 0x0000000407007c24 */ /* 0x001fc4000f8e0200 */
[----:B------:R-:W0:Y:S02]  /*00d0*/  LDC.64 R6, c[0x0][0x390] ;  /* 0x0000e400ff067b82 */ /* 0x000e240000000a00 */
[----:B--2---:R-:W-:-:S04]  /*00e0*/  IMAD R9, R0, UR8, R9 ;  /* 0x0000000800097c24 */ /* 0x004fc8000f8e0209 */
[----:B---3--:R-:W-:-:S06]  /*00f0*/  IMAD.WIDE R2, R9, 0x4, R2 ;  /* 0x0000000409027825 */ /* 0x008fcc00078e0202 */
[----:B-1----:R-:W2:Y:S01]  /*0100*/  LDG.E R2, desc[UR6][R2.64] ;  /* 0x0000000602027981 */ /* 0x002ea2000c1e1900 */
[----:B----4-:R-:W-:-:S06]  /*0110*/  IMAD.WIDE R4, R9, 0x4, R4 ;  /* 0x0000000409047825 */ /* 0x010fcc00078e0204 */
[----:B------:R-:W2:Y:S01]  /*0120*/  LDG.E R5, desc[UR6][R4.64] ;  /* 0x0000000604057981 */ /* 0x000ea2000c1e1900 */
[----:B0-----:R-:W-:Y:S01]  /*0130*/  IMAD.WIDE R6, R9, 0x4, R6 ;  /* 0x0000000409067825 */ /* 0x001fe200078e0206 */
[----:B--2---:R-:W-:-:S05]  /*0140*/  IADD3 R9, PT, PT, R2, R5, RZ ;  /* 0x0000000502097210 */ /* 0x004fca0007ffe0ff */
[----:B------:R-:W-:Y:S01]  /*0150*/  STG.E desc[UR6][R6.64], R9 ;  /* 0x0000000906007986 */ /* 0x000fe2000c101906 */
[----:B------:R-:W-:Y:S05]  /*0160*/  EXIT ;  /* 0x000000000000794d */ /* 0x000fea0003800000 */
.L_x_0:
[----:B------:R-:W-:-:S00]  /*0170*/  BRA `(.L_x_0) ;  /* 0xfffffffc00fc7947 */ /* 0x000fc0000383ffff */
[----:B------:R-:W-:-:S00]  /*0180*/  NOP ;  /* 0x0000000000007918 */ /* 0x000fc00000000000 */
[----:B------:R-:W-:-:S00]  /*0190*/  NOP ;  /* 0x0000000000007918 */ /* 0x000fc00000000000 */
[----:B------:R-:W-:-:S00]  /*01a0*/  NOP ;  /* 0x0000000000007918 */ /* 0x000fc00000000000 */
[----:B------:R-:W-:-:S00]  /*01b0*/  NOP ;  /* 0x0000000000007918 */ /* 0x000fc00000000000 */
[----:B------:R-:W-:-:S00]  /*01c0*/  NOP ;  /* 0x0000000000007918 */ /* 0x000fc00000000000 */
[----:B------:R-:W-:-:S00]  /*01d0*/  NOP ;  /* 0x0000000000007918 */ /* 0x000fc00000000000 */
[----:B------:R-:W-:-:S00]  /*01e0*/  NOP ;  /* 0x0000000000007918 */ /* 0x000fc00000000000 */
[----:B------:R-:W-:-:S00]  /*01f0*/  NOP ;  /* 0x0000000000007918 */ /* 0x000fc00000000000 */
.L_x_1:


//--------------------- .nv.shared.reserved.0     --------------------------
	.section	.nv.shared.reserved.0,"aw",@nobits
	.weak		__nv_reservedSMEM_offset_0_alias
	.size		__nv_reservedSMEM_offset_0_alias, 0, 64
	.other		__nv_reservedSMEM_offset_0_alias,@"STO_CUDA_RESERVED_SHARED STV_DEFAULT"
__nv_reservedSMEM_offset_0_alias:
	.zero		0
	.zero		64


//--------------------- .nv.constant0._Z11addWithCudaPiS_S_ --------------------------
	.section	.nv.constant0._Z11addWithCudaPiS_S_,"a",@progbits
	.sectionflags	@""
	.align	4
.nv.constant0._Z11addWithCudaPiS_S_:
	.zero		920


//--------------------- SYMBOLS --------------------------

	.type		.nv.reservedSmem.offset0,@object
	.size		.nv.reservedSmem.offset0,0x4
